	.headerflags	@"EF_CUDA_TEXMODE_UNIFIED EF_CUDA_64BIT_ADDRESS EF_CUDA_SM86 EF_CUDA_VIRTUAL_SM(EF_CUDA_SM86)"
	.elftype	@"ET_EXEC"


//--------------------- .nv.info                  --------------------------
	.section	.nv.info,"",@"SHT_CUDA_INFO"
	.align	4


	//----- nvinfo : EIATTR_REGCOUNT
	.align		4
        /*0000*/ 	.byte	0x04, 0x2f
        /*0002*/ 	.short	(.L_1 - .L_0)
	.align		4
.L_0:
        /*0004*/ 	.word	index@(swiglu_fwd_kernel)
        /*0008*/ 	.word	0x0000000f


	//----- nvinfo : EIATTR_MAX_STACK_SIZE
	.align		4
.L_1:
        /*000c*/ 	.byte	0x04, 0x23
        /*000e*/ 	.short	(.L_3 - .L_2)
	.align		4
.L_2:
        /*0010*/ 	.word	index@(swiglu_fwd_kernel)
        /*0014*/ 	.word	0x00000000


	//----- nvinfo : EIATTR_MIN_STACK_SIZE
	.align		4
.L_3:
        /*0018*/ 	.byte	0x04, 0x12
        /*001a*/ 	.short	(.L_5 - .L_4)
	.align		4
.L_4:
        /*001c*/ 	.word	index@(swiglu_fwd_kernel)
        /*0020*/ 	.word	0x00000000


	//----- nvinfo : EIATTR_FRAME_SIZE
	.align		4
.L_5:
        /*0024*/ 	.byte	0x04, 0x11
        /*0026*/ 	.short	(.L_7 - .L_6)
	.align		4
.L_6:
        /*0028*/ 	.word	index@(swiglu_fwd_kernel)
        /*002c*/ 	.word	0x00000000
.L_7:


//--------------------- .nv.info.swiglu_fwd_kernel --------------------------
	.section	.nv.info.swiglu_fwd_kernel,"",@"SHT_CUDA_INFO"
	.align	4


	//----- nvinfo : EIATTR_CUDA_API_VERSION
	.align		4
        /*0000*/ 	.byte	0x04, 0x37
        /*0002*/ 	.short	(.L_9 - .L_8)
.L_8:
        /*0004*/ 	.word	0x0000007b


	//----- nvinfo : EIATTR_SW2861232_WAR
	.align		4
.L_9:
        /*0008*/ 	.byte	0x01, 0x35
	.zero		2


	//----- nvinfo : EIATTR_PARAM_CBANK
	.align		4
        /*000c*/ 	.byte	0x04, 0x0a
        /*000e*/ 	.short	(.L_11 - .L_10)
	.align		4
.L_10:
        /*0010*/ 	.word	index@(.nv.constant0.swiglu_fwd_kernel)
        /*0014*/ 	.short	0x0160
        /*0016*/ 	.short	0x001c


	//----- nvinfo : EIATTR_CBANK_PARAM_SIZE
	.align		4
.L_11:
        /*0018*/ 	.byte	0x03, 0x19
        /*001a*/ 	.short	0x001c


	//----- nvinfo : EIATTR_KPARAM_INFO
	.align		4
        /*001c*/ 	.byte	0x04, 0x17
        /*001e*/ 	.short	(.L_13 - .L_12)
.L_12:
        /*0020*/ 	.word	0x00000000
        /*0024*/ 	.short	0x0003
        /*0026*/ 	.short	0x0018
        /*0028*/ 	.byte	0x00, 0xf0, 0x11, 0x00


	//----- nvinfo : EIATTR_KPARAM_INFO
	.align		4
.L_13:
        /*002c*/ 	.byte	0x04, 0x17
        /*002e*/ 	.short	(.L_15 - .L_14)
.L_14:
        /*0030*/ 	.word	0x00000000
        /*0034*/ 	.short	0x0002
        /*0036*/ 	.short	0x0010
        /*0038*/ 	.byte	0x00, 0xf0, 0x21, 0x00


	//----- nvinfo : EIATTR_KPARAM_INFO
	.align		4
.L_15:
        /*003c*/ 	.byte	0x04, 0x17
        /*003e*/ 	.short	(.L_17 - .L_16)
.L_16:
        /*0040*/ 	.word	0x00000000
        /*0044*/ 	.short	0x0001
        /*0046*/ 	.short	0x0008
        /*0048*/ 	.byte	0x00, 0xf0, 0x21, 0x00


	//----- nvinfo : EIATTR_KPARAM_INFO
	.align		4
.L_17:
        /*004c*/ 	.byte	0x04, 0x17
        /*004e*/ 	.short	(.L_19 - .L_18)
.L_18:
        /*0050*/ 	.word	0x00000000
        /*0054*/ 	.short	0x0000
        /*0056*/ 	.short	0x0000
        /*0058*/ 	.byte	0x00, 0xf0, 0x21, 0x00


	//----- nvinfo : EIATTR_MAXREG_COUNT
	.align		4
.L_19:
        /*005c*/ 	.byte	0x03, 0x1b
        /*005e*/ 	.short	0x0080


	//----- nvinfo : EIATTR_EXIT_INSTR_OFFSETS
	.align		4
        /*0060*/ 	.byte	0x04, 0x1c
        /*0062*/ 	.short	(.L_21 - .L_20)


	//   ....[0]....
.L_20:
        /*0064*/ 	.word	0x000003d0


	//   ....[1]....
        /*0068*/ 	.word	0x00000400


	//----- nvinfo : EIATTR_MAX_THREADS
	.align		4
.L_21:
        /*006c*/ 	.byte	0x04, 0x05
        /*006e*/ 	.short	(.L_23 - .L_22)
.L_22:
        /*0070*/ 	.word	0x00000200
        /*0074*/ 	.word	0x00000001
        /*0078*/ 	.word	0x00000001
.L_23:


//--------------------- .nv.rel.action            --------------------------
	.section	.nv.rel.action,"",@"SHT_CUDA_RELOCINFO"
	.align	8
	.sectionentsize	8
        /*0000*/ 	.byte	0x73, 0x00, 0x00, 0x00, 0x00, 0x00, 0x00, 0x00, 0x00, 0x00, 0x00, 0x11, 0x25, 0x00, 0x05, 0x36


//--------------------- .nv.constant0.swiglu_fwd_kernel --------------------------
	.section	.nv.constant0.swiglu_fwd_kernel,"a",@progbits
	.align	4
.nv.constant0.swiglu_fwd_kernel:
	.zero		380


//--------------------- .text.swiglu_fwd_kernel   --------------------------
	.section	.text.swiglu_fwd_kernel,"ax",@progbits
	.sectioninfo	@"SHI_REGISTERS=15"
	.align	128
        .global         swiglu_fwd_kernel
        .type           swiglu_fwd_kernel,@function
        .size           swiglu_fwd_kernel,(.L_x_1 - swiglu_fwd_kernel)
        .other          swiglu_fwd_kernel,@"STO_CUDA_ENTRY STV_DEFAULT"
swiglu_fwd_kernel:
.text.swiglu_fwd_kernel:
[----:B------:R-:W-:-:S02]  /*0000*/  MOV R1, c[0x0][0x28] ;  /* 0x00000a0000017a02 */ /* 0x000fc40000000f00 */
[----:B------:R-:W0:Y:S01]  /*0010*/  S2R R0, SR_TID.X ;  /* 0x0000000000007919 */ /* 0x000e220000002100 */
[----:B------:R-:W-:-:S03]  /*0020*/  ULDC.64 UR4, c[0x0][0x118] ;  /* 0x0000460000047ab9 */ /* 0x000fc60000000a00 */
[----:B------:R-:W1:Y:S01]  /*0030*/  S2R R3, SR_CTAID.X ;  /* 0x0000000000037919 */ /* 0x000e620000002500 */
[----:B0-----:R-:W-:-:S04]  /*0040*/  SHF.L.U32 R0, R0, 0x1, RZ ;  /* 0x0000000100007819 */ /* 0x001fc800000006ff */
[----:B------:R-:W-:-:S05]  /*0050*/  LOP3.LUT R0, R0, 0x3fe, RZ, 0xc0, !PT ;  /* 0x000003fe00007812 */ /* 0x000fca00078ec0ff */
[----:B-1----:R-:W-:Y:S01]  /*0060*/  IMAD R0, R3, 0x400, R0 ;  /* 0x0000040003007824 */ /* 0x002fe200078e0200 */
[----:B------:R-:W-:-:S04]  /*0070*/  MOV R3, 0x2 ;  /* 0x0000000200037802 */ /* 0x000fc80000000f00 */
[C---:B------:R-:W-:Y:S01]  /*0080*/  ISETP.GE.AND P1, PT, R0.reuse, c[0x0][0x178], PT ;  /* 0x00005e0000007a0c */ /* 0x040fe20003f26270 */
[C---:B------:R-:W-:Y:S01]  /*0090*/  IMAD.WIDE R4, R0.reuse, R3, c[0x0][0x160] ;  /* 0x0000580000047625 */ /* 0x040fe200078e0203 */
[----:B------:R-:W-:-:S04]  /*00a0*/  IADD3 R2, R0, 0x1, RZ ;  /* 0x0000000100027810 */ /* 0x000fc80007ffe0ff */
[----:B------:R-:W-:Y:S02]  /*00b0*/  ISETP.GE.AND P0, PT, R2, c[0x0][0x178], PT ;  /* 0x00005e0002007a0c */ /* 0x000fe40003f06270 */
[----:B------:R-:W-:Y:S02]  /*00c0*/  PRMT R2, RZ, 0x7610, R2 ;  /* 0x00007610ff027816 */ /* 0x000fe40000000002 */
[----:B------:R-:W-:-:S04]  /*00d0*/  PRMT R8, RZ, 0x7610, R8 ;  /* 0x00007610ff087816 */ /* 0x000fc80000000008 */
[----:B------:R-:W2:Y:S05]  /*00e0*/  @!P1 LDG.E.U16 R2, [R4.64] ;  /* 0x0000000404029981 */ /* 0x000eaa000c1e1500 */
[----:B------:R-:W3:Y:S01]  /*00f0*/  @!P0 LDG.E.U16 R8, [R4.64+0x2] ;  /* 0x0000020404088981 */ /* 0x000ee2000c1e1500 */
[----:B------:R-:W-:Y:S01]  /*0100*/  PRMT R9, RZ, 0x7610, R9 ;  /* 0x00007610ff097816 */ /* 0x000fe20000000009 */
[----:B------:R-:W-:Y:S01]  /*0110*/  IMAD.WIDE R6, R0, R3, c[0x0][0x168] ;  /* 0x00005a0000067625 */ /* 0x000fe200078e0203 */
[----:B------:R-:W-:-:S04]  /*0120*/  PRMT R10, RZ, 0x7610, R10 ;  /* 0x00007610ff0a7816 */ /* 0x000fc8000000000a */
[----:B------:R0:W4:Y:S04]  /*0130*/  @!P1 LDG.E.U16 R9, [R6.64] ;  /* 0x0000000406099981 */ /* 0x000128000c1e1500 */
[----:B------:R0:W5:Y:S02]  /*0140*/  @!P0 LDG.E.U16 R10, [R6.64+0x2] ;  /* 0x00000204060a8981 */ /* 0x000164000c1e1500 */
[----:B0-----:R-:W-:Y:S01]  /*0150*/  IMAD.MOV.U32 R7, RZ, RZ, 0x3e800000 ;  /* 0x3e800000ff077424 */ /* 0x001fe200078e00ff */
[----:B--2---:R-:W-:-:S05]  /*0160*/  SEL R2, R2, RZ, !P1 ;  /* 0x000000ff02027207 */ /* 0x004fca0004800000 */
[----:B------:R-:W-:Y:S01]  /*0170*/  HADD2.F32 R12, -RZ, R2.H0_H0 ;  /* 0x20000002ff0c7230 */ /* 0x000fe20000004100 */
[----:B---3--:R-:W-:-:S04]  /*0180*/  SEL R8, R8, RZ, !P0 ;  /* 0x000000ff08087207 */ /* 0x008fc80004000000 */
[----:B------:R-:W-:Y:S01]  /*0190*/  FADD R2, RZ, -R12 ;  /* 0x8000000cff027221 */ /* 0x000fe20000000000 */
[----:B------:R-:W-:Y:S01]  /*01a0*/  HADD2.F32 R8, -RZ, R8.H0_H0 ;  /* 0x20000008ff087230 */ /* 0x000fe20000004100 */
[----:B----4-:R-:W-:Y:S02]  /*01b0*/  SEL R9, R9, RZ, !P1 ;  /* 0x000000ff09097207 */ /* 0x010fe40004800000 */
[----:B------:R-:W-:Y:S02]  /*01c0*/  FMUL R4, R2, 1.4426950216293334961 ;  /* 0x3fb8aa3b02047820 */ /* 0x000fe40000400000 */
[----:B------:R-:W-:Y:S01]  /*01d0*/  FADD R2, RZ, -R8 ;  /* 0x80000008ff027221 */ /* 0x000fe20000000000 */
[----:B-----5:R-:W-:Y:S02]  /*01e0*/  SEL R10, R10, RZ, !P0 ;  /* 0x000000ff0a0a7207 */ /* 0x020fe40004000000 */
[----:B------:R-:W-:Y:S01]  /*01f0*/  FSETP.GEU.AND P2, PT, R4, -126, PT ;  /* 0xc2fc00000400780b */ /* 0x000fe20003f4e000 */
[----:B------:R-:W-:-:S02]  /*0200*/  FMUL R5, R2, 1.4426950216293334961 ;  /* 0x3fb8aa3b02057820 */ /* 0x000fc40000400000 */
[----:B------:R-:W-:-:S03]  /*0210*/  HADD2.F32 R10, -RZ, R10.H0_H0 ;  /* 0x2000000aff0a7230 */ /* 0x000fc60000004100 */
[----:B------:R-:W-:-:S07]  /*0220*/  FSETP.GEU.AND P3, PT, R5, -126, PT ;  /* 0xc2fc00000500780b */ /* 0x000fce0003f6e000 */
[----:B------:R-:W-:-:S04]  /*0230*/  @!P2 FMUL R4, R4, 0.5 ;  /* 0x3f0000000404a820 */ /* 0x000fc80000400000 */
[----:B------:R-:W0:Y:S02]  /*0240*/  MUFU.EX2 R2, R4 ;  /* 0x0000000400027308 */ /* 0x000e240000000800 */
[----:B------:R-:W-:-:S06]  /*0250*/  @!P3 FMUL R5, R5, 0.5 ;  /* 0x3f0000000505b820 */ /* 0x000fcc0000400000 */
[----:B------:R-:W1:Y:S01]  /*0260*/  MUFU.EX2 R6, R5 ;  /* 0x0000000500067308 */ /* 0x000e620000000800 */
[----:B0-----:R-:W-:-:S04]  /*0270*/  @!P2 FMUL R2, R2, R2 ;  /* 0x000000020202a220 */ /* 0x001fc80000400000 */
[----:B------:R-:W-:Y:S01]  /*0280*/  FADD R2, R2, 1 ;  /* 0x3f80000002027421 */ /* 0x000fe20000000000 */
[----:B-1----:R-:W-:-:S04]  /*0290*/  @!P3 FMUL R6, R6, R6 ;  /* 0x000000060606b220 */ /* 0x002fc80000400000 */
[----:B------:R-:W-:Y:S01]  /*02a0*/  FSETP.GT.AND P2, PT, R2, 8.50705917302346158658e+37, PT ;  /* 0x7e8000000200780b */ /* 0x000fe20003f44000 */
[----:B------:R-:W-:-:S03]  /*02b0*/  FADD R6, R6, 1 ;  /* 0x3f80000006067421 */ /* 0x000fc60000000000 */
[----:B------:R-:W-:Y:S02]  /*02c0*/  FSEL R5, R7, 1, P2 ;  /* 0x3f80000007057808 */ /* 0x000fe40001000000 */
[----:B------:R-:W-:-:S04]  /*02d0*/  FSETP.GT.AND P3, PT, R6, 8.50705917302346158658e+37, PT ;  /* 0x7e8000000600780b */ /* 0x000fc80003f64000 */
[----:B------:R-:W-:-:S03]  /*02e0*/  FSEL R7, R7, 1, P3 ;  /* 0x3f80000007077808 */ /* 0x000fc60001800000 */
[----:B------:R-:W-:-:S06]  /*02f0*/  @P2 FMUL R2, R2, 0.25 ;  /* 0x3e80000002022820 */ /* 0x000fcc0000400000 */
[----:B------:R-:W0:Y:S01]  /*0300*/  MUFU.RCP R2, R2 ;  /* 0x0000000200027308 */ /* 0x000e220000001000 */
[----:B------:R-:W-:-:S07]  /*0310*/  @P3 FMUL R6, R6, 0.25 ;  /* 0x3e80000006063820 */ /* 0x000fce0000400000 */
[----:B------:R-:W1:Y:S01]  /*0320*/  MUFU.RCP R6, R6 ;  /* 0x0000000600067308 */ /* 0x000e620000001000 */
[----:B0-----:R-:W-:Y:S01]  /*0330*/  FMUL R5, R2, R5 ;  /* 0x0000000502057220 */ /* 0x001fe20000400000 */
[----:B------:R-:W-:-:S03]  /*0340*/  HADD2.F32 R2, -RZ, R9.H0_H0 ;  /* 0x20000009ff027230 */ /* 0x000fc60000004100 */
[----:B------:R-:W-:Y:S01]  /*0350*/  FMUL R5, R12, R5 ;  /* 0x000000050c057220 */ /* 0x000fe20000400000 */
[----:B-1----:R-:W-:-:S03]  /*0360*/  FMUL R7, R6, R7 ;  /* 0x0000000706077220 */ /* 0x002fc60000400000 */
[----:B------:R-:W-:Y:S01]  /*0370*/  FMUL R2, R2, R5 ;  /* 0x0000000502027220 */ /* 0x000fe20000400000 */
[----:B------:R-:W-:-:S04]  /*0380*/  FMUL R7, R8, R7 ;  /* 0x0000000708077220 */ /* 0x000fc80000400000 */
[----:B------:R-:W-:-:S05]  /*0390*/  FMUL R7, R10, R7 ;  /* 0x000000070a077220 */ /* 0x000fca0000400000 */
[----:B------:R-:W-:Y:S01]  /*03a0*/  F2FP.PACK_AB R7, R7, R2 ;  /* 0x000000020707723e */ /* 0x000fe200000000ff */
[----:B------:R-:W-:-:S05]  /*03b0*/  IMAD.WIDE R2, R0, R3, c[0x0][0x170] ;  /* 0x00005c0000027625 */ /* 0x000fca00078e0203 */
[----:B------:R0:W-:Y:S01]  /*03c0*/  @!P1 STG.E.U16 [R2.64], R7 ;  /* 0x0000000702009986 */ /* 0x0001e2000c101504 */
[----:B------:R-:W-:Y:S05]  /*03d0*/  @P0 EXIT ;  /* 0x000000000000094d */ /* 0x000fea0003800000 */
[----:B------:R-:W-:-:S05]  /*03e0*/  PRMT R0, R7, 0x7632, R0 ;  /* 0x0000763207007816 */ /* 0x000fca0000000000 */
[----:B------:R-:W-:Y:S01]  /*03f0*/  STG.E.U16 [R2.64+0x2], R0 ;  /* 0x0000020002007986 */ /* 0x000fe2000c101504 */
[----:B------:R-:W-:Y:S05]  /*0400*/  EXIT ;  /* 0x000000000000794d */ /* 0x000fea0003800000 */
.L_x_0:
[----:B------:R-:W-:-:S00]  /*0410*/  BRA `(.L_x_0) ;  /* 0xfffffff000007947 */ /* 0x000fc0000383ffff */
[----:B------:R-:W-:-:S00]  /*0420*/  NOP ;  /* 0x0000000000007918 */ /* 0x000fc00000000000 */
        /* <DEDUP_REMOVED lines=13> */
.L_x_1:
